//
// Generated by NVIDIA NVVM Compiler
//
// Compiler Build ID: CL-36424714
// Cuda compilation tools, release 13.0, V13.0.88
// Based on NVVM 20.0.0
//

.version 9.0
.target sm_100
.address_size 64

	// .globl	_Z10vector_addPfS_S_i

.visible .entry _Z10vector_addPfS_S_i(
	.param .u64 .ptr .align 1 _Z10vector_addPfS_S_i_param_0,
	.param .u64 .ptr .align 1 _Z10vector_addPfS_S_i_param_1,
	.param .u64 .ptr .align 1 _Z10vector_addPfS_S_i_param_2,
	.param .u32 _Z10vector_addPfS_S_i_param_3
)
{
	.reg .pred 	%p<2>;
	.reg .b32 	%r<6>;
	.reg .b32 	%f<4>;
	.reg .b64 	%rd<11>;

	ld.param.u64 	%rd1, [_Z10vector_addPfS_S_i_param_0];
	ld.param.u64 	%rd2, [_Z10vector_addPfS_S_i_param_1];
	ld.param.u64 	%rd3, [_Z10vector_addPfS_S_i_param_2];
	ld.param.u32 	%r2, [_Z10vector_addPfS_S_i_param_3];
	mov.u32 	%r3, %ctaid.x;
	mov.u32 	%r4, %ntid.x;
	mov.u32 	%r5, %tid.x;
	mad.lo.s32 	%r1, %r3, %r4, %r5;
	setp.ge.s32 	%p1, %r1, %r2;
	@%p1 bra 	$L__BB0_2;
	cvta.to.global.u64 	%rd4, %rd1;
	cvta.to.global.u64 	%rd5, %rd2;
	cvta.to.global.u64 	%rd6, %rd3;
	mul.wide.s32 	%rd7, %r1, 4;
	add.s64 	%rd8, %rd4, %rd7;
	ld.global.f32 	%f1, [%rd8];
	add.s64 	%rd9, %rd5, %rd7;
	ld.global.f32 	%f2, [%rd9];
	add.f32 	%f3, %f1, %f2;
	add.s64 	%rd10, %rd6, %rd7;
	st.global.f32 	[%rd10], %f3;
$L__BB0_2:
	ret;

}
	// .globl	_Z15transposeNativePfS_ii
.visible .entry _Z15transposeNativePfS_ii(
	.param .u64 .ptr .align 1 _Z15transposeNativePfS_ii_param_0,
	.param .u64 .ptr .align 1 _Z15transposeNativePfS_ii_param_1,
	.param .u32 _Z15transposeNativePfS_ii_param_2,
	.param .u32 _Z15transposeNativePfS_ii_param_3
)
{
	.reg .pred 	%p<4>;
	.reg .b32 	%r<13>;
	.reg .b32 	%f<2>;
	.reg .b64 	%rd<9>;

	ld.param.u64 	%rd1, [_Z15transposeNativePfS_ii_param_0];
	ld.param.u64 	%rd2, [_Z15transposeNativePfS_ii_param_1];
	ld.param.u32 	%r3, [_Z15transposeNativePfS_ii_param_2];
	ld.param.u32 	%r4, [_Z15transposeNativePfS_ii_param_3];
	mov.u32 	%r5, %tid.x;
	mov.u32 	%r6, %ntid.x;
	mov.u32 	%r7, %ctaid.x;
	mad.lo.s32 	%r1, %r6, %r7, %r5;
	mov.u32 	%r8, %tid.y;
	mov.u32 	%r9, %ntid.y;
	mov.u32 	%r10, %ctaid.y;
	mad.lo.s32 	%r2, %r9, %r10, %r8;
	setp.ge.s32 	%p1, %r2, %r3;
	setp.ge.s32 	%p2, %r1, %r4;
	or.pred  	%p3, %p1, %p2;
	@%p3 bra 	$L__BB1_2;
	cvta.to.global.u64 	%rd3, %rd1;
	cvta.to.global.u64 	%rd4, %rd2;
	mad.lo.s32 	%r11, %r4, %r2, %r1;
	mad.lo.s32 	%r12, %r3, %r1, %r2;
	mul.wide.s32 	%rd5, %r11, 4;
	add.s64 	%rd6, %rd3, %rd5;
	ld.global.f32 	%f1, [%rd6];
	mul.wide.s32 	%rd7, %r12, 4;
	add.s64 	%rd8, %rd4, %rd7;
	st.global.f32 	[%rd8], %f1;
$L__BB1_2:
	ret;

}


// ===== COMPILED SASS (sm_100) =====

	.target	sm_100

	.elftype	@"ET_EXEC"


//--------------------- .note.nv.tkinfo           --------------------------
	.section	.note.nv.tkinfo,"",@"SHT_NOTE"
	.sectionflags	@"SHF_NOTE_NV_TKINFO"
	.tkinfo
        /*0018*/ 	.word	0x00000002
        /*0030*/ 	.string	""
        /*0030*/ 	.string	"ptxas"
        /*0030*/ 	.string	"Cuda compilation tools, release 13.0, V13.0.88"
        /*0030*/ 	.string	"Build cuda_13.0.r13.0/compiler.36424714_0"
        /*0030*/ 	.string	"-arch sm_100 -m 64 "



//--------------------- .note.nv.cuinfo           --------------------------
	.section	.note.nv.cuinfo,"",@"SHT_NOTE"
	.sectionflags	@"SHF_NOTE_NV_CUINFO"
        /*0018*/ 	.short	0x0002
        /*001a*/ 	.short	0x0064
        /*001c*/ 	.short	0x0082
	.zero		2


//--------------------- .nv.info                  --------------------------
	.section	.nv.info,"",@"SHT_CUDA_INFO"
	.align	4


	//----- nvinfo : EIATTR_REGCOUNT
	.align		4
        /*0000*/ 	.byte	0x04, 0x2f
        /*0002*/ 	.short	(.L_1 - .L_0)
	.align		4
.L_0:
        /*0004*/ 	.word	index@(_Z10vector_addPfS_S_i)
        /*0008*/ 	.word	0x0000000c


	//----- nvinfo : EIATTR_FRAME_SIZE
	.align		4
.L_1:
        /*000c*/ 	.byte	0x04, 0x11
        /*000e*/ 	.short	(.L_3 - .L_2)
	.align		4
.L_2:
        /*0010*/ 	.word	index@(_Z10vector_addPfS_S_i)
        /*0014*/ 	.word	0x00000000


	//----- nvinfo : EIATTR_REGCOUNT
	.align		4
.L_3:
        /*0018*/ 	.byte	0x04, 0x2f
        /*001a*/ 	.short	(.L_5 - .L_4)
	.align		4
.L_4:
        /*001c*/ 	.word	index@(_Z15transposeNativePfS_ii)
        /*0020*/ 	.word	0x0000000a


	//----- nvinfo : EIATTR_FRAME_SIZE
	.align		4
.L_5:
        /*0024*/ 	.byte	0x04, 0x11
        /*0026*/ 	.short	(.L_7 - .L_6)
	.align		4
.L_6:
        /*0028*/ 	.word	index@(_Z15transposeNativePfS_ii)
        /*002c*/ 	.word	0x00000000


	//----- nvinfo : EIATTR_MIN_STACK_SIZE
	.align		4
.L_7:
        /*0030*/ 	.byte	0x04, 0x12
        /*0032*/ 	.short	(.L_9 - .L_8)
	.align		4
.L_8:
        /*0034*/ 	.word	index@(_Z15transposeNativePfS_ii)
        /*0038*/ 	.word	0x00000000


	//----- nvinfo : EIATTR_MIN_STACK_SIZE
	.align		4
.L_9:
        /*003c*/ 	.byte	0x04, 0x12
        /*003e*/ 	.short	(.L_11 - .L_10)
	.align		4
.L_10:
        /*0040*/ 	.word	index@(_Z10vector_addPfS_S_i)
        /*0044*/ 	.word	0x00000000
.L_11:


//--------------------- .nv.compat                --------------------------
	.section	.nv.compat,"",@"SHT_CUDA_COMPAT_INFO"
	.align	4
        /*0000*/ 	.byte	0x02, 0x09, 0x00, 0x00, 0x02, 0x02, 0x01, 0x00, 0x02, 0x05, 0x05, 0x00, 0x03, 0x07, 0x01, 0x01
        /*0010*/ 	.byte	0x02, 0x03, 0x00, 0x00, 0x02, 0x06, 0x01, 0x00, 0x04, 0x0b, 0x08, 0x00, 0x09, 0x00, 0x00, 0x00
        /*0020*/ 	.byte	0x00, 0x00, 0x00, 0x00


//--------------------- .nv.info._Z15transposeNativePfS_ii --------------------------
	.section	.nv.info._Z15transposeNativePfS_ii,"",@"SHT_CUDA_INFO"
	.sectionflags	@""
	.align	4


	//----- nvinfo : EIATTR_CUDA_API_VERSION
	.align		4
        /*0000*/ 	.byte	0x04, 0x37
        /*0002*/ 	.short	(.L_13 - .L_12)
.L_12:
        /*0004*/ 	.word	0x00000082


	//----- nvinfo : EIATTR_KPARAM_INFO
	.align		4
.L_13:
        /*0008*/ 	.byte	0x04, 0x17
        /*000a*/ 	.short	(.L_15 - .L_14)
.L_14:
        /*000c*/ 	.word	0x00000000
        /*0010*/ 	.short	0x0003
        /*0012*/ 	.short	0x0014
        /*0014*/ 	.byte	0x00, 0xf0, 0x11, 0x00


	//----- nvinfo : EIATTR_KPARAM_INFO
	.align		4
.L_15:
        /*0018*/ 	.byte	0x04, 0x17
        /*001a*/ 	.short	(.L_17 - .L_16)
.L_16:
        /*001c*/ 	.word	0x00000000
        /*0020*/ 	.short	0x0002
        /*0022*/ 	.short	0x0010
        /*0024*/ 	.byte	0x00, 0xf0, 0x11, 0x00


	//----- nvinfo : EIATTR_KPARAM_INFO
	.align		4
.L_17:
        /*0028*/ 	.byte	0x04, 0x17
        /*002a*/ 	.short	(.L_19 - .L_18)
.L_18:
        /*002c*/ 	.word	0x00000000
        /*0030*/ 	.short	0x0001
        /*0032*/ 	.short	0x0008
        /*0034*/ 	.byte	0x00, 0xf5, 0x21, 0x00


	//----- nvinfo : EIATTR_KPARAM_INFO
	.align		4
.L_19:
        /*0038*/ 	.byte	0x04, 0x17
        /*003a*/ 	.short	(.L_21 - .L_20)
.L_20:
        /*003c*/ 	.word	0x00000000
        /*0040*/ 	.short	0x0000
        /*0042*/ 	.short	0x0000
        /*0044*/ 	.byte	0x00, 0xf5, 0x21, 0x00


	//----- nvinfo : EIATTR_SPARSE_MMA_MASK
	.align		4
.L_21:
        /*0048*/ 	.byte	0x03, 0x50
        /*004a*/ 	.short	0x0000


	//----- nvinfo : EIATTR_MAXREG_COUNT
	.align		4
        /*004c*/ 	.byte	0x03, 0x1b
        /*004e*/ 	.short	0x00ff


	//----- nvinfo : EIATTR_MERCURY_ISA_VERSION
	.align		4
        /*0050*/ 	.byte	0x03, 0x5f
        /*0052*/ 	.short	0x0101


	//----- nvinfo : EIATTR_VRC_CTA_INIT_COUNT
	.align		4
        /*0054*/ 	.byte	0x02, 0x4a
	.zero		1
	.zero		1


	//----- nvinfo : EIATTR_EXIT_INSTR_OFFSETS
	.align		4
        /*0058*/ 	.byte	0x04, 0x1c
        /*005a*/ 	.short	(.L_23 - .L_22)


	//   ....[0]....
.L_22:
        /*005c*/ 	.word	0x000000c0


	//   ....[1]....
        /*0060*/ 	.word	0x00000160


	//----- nvinfo : EIATTR_CBANK_PARAM_SIZE
	.align		4
.L_23:
        /*0064*/ 	.byte	0x03, 0x19
        /*0066*/ 	.short	0x0018


	//----- nvinfo : EIATTR_PARAM_CBANK
	.align		4
        /*0068*/ 	.byte	0x04, 0x0a
        /*006a*/ 	.short	(.L_25 - .L_24)
	.align		4
.L_24:
        /*006c*/ 	.word	index@(.nv.constant0._Z15transposeNativePfS_ii)
        /*0070*/ 	.short	0x0380
        /*0072*/ 	.short	0x0018


	//----- nvinfo : EIATTR_SW_WAR
	.align		4
.L_25:
        /*0074*/ 	.byte	0x04, 0x36
        /*0076*/ 	.short	(.L_27 - .L_26)
.L_26:
        /*0078*/ 	.word	0x00000008
.L_27:


//--------------------- .nv.info._Z10vector_addPfS_S_i --------------------------
	.section	.nv.info._Z10vector_addPfS_S_i,"",@"SHT_CUDA_INFO"
	.sectionflags	@""
	.align	4


	//----- nvinfo : EIATTR_CUDA_API_VERSION
	.align		4
        /*0000*/ 	.byte	0x04, 0x37
        /*0002*/ 	.short	(.L_29 - .L_28)
.L_28:
        /*0004*/ 	.word	0x00000082


	//----- nvinfo : EIATTR_KPARAM_INFO
	.align		4
.L_29:
        /*0008*/ 	.byte	0x04, 0x17
        /*000a*/ 	.short	(.L_31 - .L_30)
.L_30:
        /*000c*/ 	.word	0x00000000
        /*0010*/ 	.short	0x0003
        /*0012*/ 	.short	0x0018
        /*0014*/ 	.byte	0x00, 0xf0, 0x11, 0x00


	//----- nvinfo : EIATTR_KPARAM_INFO
	.align		4
.L_31:
        /*0018*/ 	.byte	0x04, 0x17
        /*001a*/ 	.short	(.L_33 - .L_32)
.L_32:
        /*001c*/ 	.word	0x00000000
        /*0020*/ 	.short	0x0002
        /*0022*/ 	.short	0x0010
        /*0024*/ 	.byte	0x00, 0xf5, 0x21, 0x00


	//----- nvinfo : EIATTR_KPARAM_INFO
	.align		4
.L_33:
        /*0028*/ 	.byte	0x04, 0x17
        /*002a*/ 	.short	(.L_35 - .L_34)
.L_34:
        /*002c*/ 	.word	0x00000000
        /*0030*/ 	.short	0x0001
        /*0032*/ 	.short	0x0008
        /*0034*/ 	.byte	0x00, 0xf5, 0x21, 0x00


	//----- nvinfo : EIATTR_KPARAM_INFO
	.align		4
.L_35:
        /*0038*/ 	.byte	0x04, 0x17
        /*003a*/ 	.short	(.L_37 - .L_36)
.L_36:
        /*003c*/ 	.word	0x00000000
        /*0040*/ 	.short	0x0000
        /*0042*/ 	.short	0x0000
        /*0044*/ 	.byte	0x00, 0xf5, 0x21, 0x00


	//----- nvinfo : EIATTR_SPARSE_MMA_MASK
	.align		4
.L_37:
        /*0048*/ 	.byte	0x03, 0x50
        /*004a*/ 	.short	0x0000


	//----- nvinfo : EIATTR_MAXREG_COUNT
	.align		4
        /*004c*/ 	.byte	0x03, 0x1b
        /*004e*/ 	.short	0x00ff


	//----- nvinfo : EIATTR_MERCURY_ISA_VERSION
	.align		4
        /*0050*/ 	.byte	0x03, 0x5f
        /*0052*/ 	.short	0x0101


	//----- nvinfo : EIATTR_VRC_CTA_INIT_COUNT
	.align		4
        /*0054*/ 	.byte	0x02, 0x4a
	.zero		1
	.zero		1


	//----- nvinfo : EIATTR_EXIT_INSTR_OFFSETS
	.align		4
        /*0058*/ 	.byte	0x04, 0x1c
        /*005a*/ 	.short	(.L_39 - .L_38)


	//   ....[0]....
.L_38:
        /*005c*/ 	.word	0x00000070


	//   ....[1]....
        /*0060*/ 	.word	0x00000130


	//----- nvinfo : EIATTR_CBANK_PARAM_SIZE
	.align		4
.L_39:
        /*0064*/ 	.byte	0x03, 0x19
        /*0066*/ 	.short	0x001c


	//----- nvinfo : EIATTR_PARAM_CBANK
	.align		4
        /*0068*/ 	.byte	0x04, 0x0a
        /*006a*/ 	.short	(.L_41 - .L_40)
	.align		4
.L_40:
        /*006c*/ 	.word	index@(.nv.constant0._Z10vector_addPfS_S_i)
        /*0070*/ 	.short	0x0380
        /*0072*/ 	.short	0x001c


	//----- nvinfo : EIATTR_SW_WAR
	.align		4
.L_41:
        /*0074*/ 	.byte	0x04, 0x36
        /*0076*/ 	.short	(.L_43 - .L_42)
.L_42:
        /*0078*/ 	.word	0x00000008
.L_43:


//--------------------- .nv.callgraph             --------------------------
	.section	.nv.callgraph,"",@"SHT_CUDA_CALLGRAPH"
	.align	4
	.sectionentsize	8
	.align		4
        /*0000*/ 	.word	0x00000000
	.align		4
        /*0004*/ 	.word	0xffffffff
	.align		4
        /*0008*/ 	.word	0x00000000
	.align		4
        /*000c*/ 	.word	0xfffffffe
	.align		4
        /*0010*/ 	.word	0x00000000
	.align		4
        /*0014*/ 	.word	0xfffffffd
	.align		4
        /*0018*/ 	.word	0x00000000
	.align		4
        /*001c*/ 	.word	0xfffffffc


//--------------------- .text._Z15transposeNativePfS_ii --------------------------
	.section	.text._Z15transposeNativePfS_ii,"ax",@progbits
	.align	128
        .global         _Z15transposeNativePfS_ii
        .type           _Z15transposeNativePfS_ii,@function
        .size           _Z15transposeNativePfS_ii,(.L_x_2 - _Z15transposeNativePfS_ii)
        .other          _Z15transposeNativePfS_ii,@"STO_CUDA_ENTRY STV_DEFAULT"
_Z15transposeNativePfS_ii:
.text._Z15transposeNativePfS_ii:
[----:B------:R-:W-:Y:S01]  /*0000*/  LDC R1, c[0x0][0x37c] ;  /* 0x0000df00ff017b82 */ /* 0x000fe20000000800 */
[----:B------:R-:W0:Y:S01]  /*0010*/  S2R R0, SR_TID.X ;  /* 0x0000000000007919 */ /* 0x000e220000002100 */
[----:B------:R-:W0:Y:S01]  /*0020*/  LDCU UR4, c[0x0][0x360] ;  /* 0x00006c00ff0477ac */ /* 0x000e220008000800 */
[----:B------:R-:W0:Y:S01]  /*0030*/  S2R R3, SR_CTAID.X ;  /* 0x0000000000037919 */ /* 0x000e220000002500 */
[----:B------:R-:W1:Y:S01]  /*0040*/  LDCU UR5, c[0x0][0x364] ;  /* 0x00006c80ff0577ac */ /* 0x000e620008000800 */
[----:B------:R-:W1:Y:S01]  /*0050*/  S2R R7, SR_TID.Y ;  /* 0x0000000000077919 */ /* 0x000e620000002200 */
[----:B------:R-:W2:Y:S01]  /*0060*/  LDCU.64 UR6, c[0x0][0x390] ;  /* 0x00007200ff0677ac */ /* 0x000ea20008000a00 */
[----:B------:R-:W1:Y:S01]  /*0070*/  S2R R2, SR_CTAID.Y ;  /* 0x0000000000027919 */ /* 0x000e620000002600 */
[----:B0-----:R-:W-:-:S05]  /*0080*/  IMAD R0, R3, UR4, R0 ;  /* 0x0000000403007c24 */ /* 0x001fca000f8e0200 */
[----:B--2---:R-:W-:Y:S01]  /*0090*/  ISETP.GE.AND P0, PT, R0, UR7, PT ;  /* 0x0000000700007c0c */ /* 0x004fe2000bf06270 */
[----:B-1----:R-:W-:-:S05]  /*00a0*/  IMAD R7, R2, UR5, R7 ;  /* 0x0000000502077c24 */ /* 0x002fca000f8e0207 */
[----:B------:R-:W-:-:S13]  /*00b0*/  ISETP.GE.OR P0, PT, R7, UR6, P0 ;  /* 0x0000000607007c0c */ /* 0x000fda0008706670 */
[----:B------:R-:W-:Y:S05]  /*00c0*/  @P0 EXIT ;  /* 0x000000000000094d */ /* 0x000fea0003800000 */
[----:B------:R-:W0:Y:S01]  /*00d0*/  LDC.64 R2, c[0x0][0x380] ;  /* 0x0000e000ff027b82 */ /* 0x000e220000000a00 */
[----:B------:R-:W1:Y:S01]  /*00e0*/  LDCU.64 UR4, c[0x0][0x358] ;  /* 0x00006b00ff0477ac */ /* 0x000e620008000a00 */
[----:B------:R-:W-:-:S04]  /*00f0*/  IMAD R5, R7, UR7, R0 ;  /* 0x0000000707057c24 */ /* 0x000fc8000f8e0200 */
[----:B0-----:R-:W-:Y:S02]  /*0100*/  IMAD.WIDE R2, R5, 0x4, R2 ;  /* 0x0000000405027825 */ /* 0x001fe400078e0202 */
[----:B------:R-:W0:Y:S04]  /*0110*/  LDC.64 R4, c[0x0][0x388] ;  /* 0x0000e200ff047b82 */ /* 0x000e280000000a00 */
[----:B-1----:R-:W2:Y:S01]  /*0120*/  LDG.E R3, desc[UR4][R2.64] ;  /* 0x0000000402037981 */ /* 0x002ea2000c1e1900 */
[----:B------:R-:W-:-:S04]  /*0130*/  IMAD R7, R0, UR6, R7 ;  /* 0x0000000600077c24 */ /* 0x000fc8000f8e0207 */
[----:B0-----:R-:W-:-:S05]  /*0140*/  IMAD.WIDE R4, R7, 0x4, R4 ;  /* 0x0000000407047825 */ /* 0x001fca00078e0204 */
[----:B--2---:R-:W-:Y:S01]  /*0150*/  STG.E desc[UR4][R4.64], R3 ;  /* 0x0000000304007986 */ /* 0x004fe2000c101904 */
[----:B------:R-:W-:Y:S05]  /*0160*/  EXIT ;  /* 0x000000000000794d */ /* 0x000fea0003800000 */
.L_x_0:
[----:B------:R-:W-:-:S00]  /*0170*/  BRA `(.L_x_0) ;  /* 0xfffffffc00fc7947 */ /* 0x000fc0000383ffff */
[----:B------:R-:W-:-:S00]  /*0180*/  NOP ;  /* 0x0000000000007918 */ /* 0x000fc00000000000 */
[----:B------:R-:W-:-:S00]  /*0190*/  NOP ;  /* 0x0000000000007918 */ /* 0x000fc00000000000 */
[----:B------:R-:W-:-:S00]  /*01a0*/  NOP ;  /* 0x0000000000007918 */ /* 0x000fc00000000000 */
[----:B------:R-:W-:-:S00]  /*01b0*/  NOP ;  /* 0x0000000000007918 */ /* 0x000fc00000000000 */
[----:B------:R-:W-:-:S00]  /*01c0*/  NOP ;  /* 0x0000000000007918 */ /* 0x000fc00000000000 */
[----:B------:R-:W-:-:S00]  /*01d0*/  NOP ;  /* 0x0000000000007918 */ /* 0x000fc00000000000 */
[----:B------:R-:W-:-:S00]  /*01e0*/  NOP ;  /* 0x0000000000007918 */ /* 0x000fc00000000000 */
[----:B------:R-:W-:-:S00]  /*01f0*/  NOP ;  /* 0x0000000000007918 */ /* 0x000fc00000000000 */
.L_x_2:


//--------------------- .text._Z10vector_addPfS_S_i --------------------------
	.section	.text._Z10vector_addPfS_S_i,"ax",@progbits
	.align	128
        .global         _Z10vector_addPfS_S_i
        .type           _Z10vector_addPfS_S_i,@function
        .size           _Z10vector_addPfS_S_i,(.L_x_3 - _Z10vector_addPfS_S_i)
        .other          _Z10vector_addPfS_S_i,@"STO_CUDA_ENTRY STV_DEFAULT"
_Z10vector_addPfS_S_i:
.text._Z10vector_addPfS_S_i:
[----:B------:R-:W-:Y:S01]  /*0000*/  LDC R1, c[0x0][0x37c] ;  /* 0x0000df00ff017b82 */ /* 0x000fe20000000800 */
[----:B------:R-:W0:Y:S07]  /*0010*/  S2R R0, SR_TID.X ;  /* 0x0000000000007919 */ /* 0x000e2e0000002100 */
[----:B------:R-:W0:Y:S01]  /*0020*/  S2UR UR4, SR_CTAID.X ;  /* 0x00000000000479c3 */ /* 0x000e220000002500 */
[----:B------:R-:W1:Y:S07]  /*0030*/  LDCU UR5, c[0x0][0x398] ;  /* 0x00007300ff0577ac */ /* 0x000e6e0008000800 */
[----:B------:R-:W0:Y:S02]  /*0040*/  LDC R9, c[0x0][0x360] ;  /* 0x0000d800ff097b82 */ /* 0x000e240000000800 */
[----:B0-----:R-:W-:-:S05]  /*0050*/  IMAD R9, R9, UR4, R0 ;  /* 0x0000000409097c24 */ /* 0x001fca000f8e0200 */
[----:B-1----:R-:W-:-:S13]  /*0060*/  ISETP.GE.AND P0, PT, R9, UR5, PT ;  /* 0x0000000509007c0c */ /* 0x002fda000bf06270 */
[----:B------:R-:W-:Y:S05]  /*0070*/  @P0 EXIT ;  /* 0x000000000000094d */ /* 0x000fea0003800000 */
[----:B------:R-:W0:Y:S01]  /*0080*/  LDC.64 R2, c[0x0][0x380] ;  /* 0x0000e000ff027b82 */ /* 0x000e220000000a00 */
[----:B------:R-:W1:Y:S07]  /*0090*/  LDCU.64 UR4, c[0x0][0x358] ;  /* 0x00006b00ff0477ac */ /* 0x000e6e0008000a00 */
[----:B------:R-:W2:Y:S08]  /*00a0*/  LDC.64 R4, c[0x0][0x388] ;  /* 0x0000e200ff047b82 */ /* 0x000eb00000000a00 */
[----:B------:R-:W3:Y:S01]  /*00b0*/  LDC.64 R6, c[0x0][0x390] ;  /* 0x0000e400ff067b82 */ /* 0x000ee20000000a00 */
[----:B0-----:R-:W-:-:S06]  /*00c0*/  IMAD.WIDE R2, R9, 0x4, R2 ;  /* 0x0000000409027825 */ /* 0x001fcc00078e0202 */
[----:B-1----:R-:W4:Y:S01]  /*00d0*/  LDG.E R2, desc[UR4][R2.64] ;  /* 0x0000000402027981 */ /* 0x002f22000c1e1900 */
[----:B--2---:R-:W-:-:S06]  /*00e0*/  IMAD.WIDE R4, R9, 0x4, R4 ;  /* 0x0000000409047825 */ /* 0x004fcc00078e0204 */
[----:B------:R-:W4:Y:S01]  /*00f0*/  LDG.E R5, desc[UR4][R4.64] ;  /* 0x0000000404057981 */ /* 0x000f22000c1e1900 */
[----:B---3--:R-:W-:-:S04]  /*0100*/  IMAD.WIDE R6, R9, 0x4, R6 ;  /* 0x0000000409067825 */ /* 0x008fc800078e0206 */
[----:B----4-:R-:W-:-:S05]  /*0110*/  FADD R9, R2, R5 ;  /* 0x0000000502097221 */ /* 0x010fca0000000000 */
[----:B------:R-:W-:Y:S01]  /*0120*/  STG.E desc[UR4][R6.64], R9 ;  /* 0x0000000906007986 */ /* 0x000fe2000c101904 */
[----:B------:R-:W-:Y:S05]  /*0130*/  EXIT ;  /* 0x000000000000794d */ /* 0x000fea0003800000 */
.L_x_1:
        /* <DEDUP_REMOVED lines=12> */
.L_x_3:


//--------------------- .nv.shared.reserved.0     --------------------------
	.section	.nv.shared.reserved.0,"aw",@nobits
	.weak		__nv_reservedSMEM_offset_0_alias
	.size		__nv_reservedSMEM_offset_0_alias, 0, 64
	.other		__nv_reservedSMEM_offset_0_alias,@"STO_CUDA_RESERVED_SHARED STV_DEFAULT"
__nv_reservedSMEM_offset_0_alias:
	.zero		0
	.zero		64


//--------------------- .nv.constant0._Z15transposeNativePfS_ii --------------------------
	.section	.nv.constant0._Z15transposeNativePfS_ii,"a",@progbits
	.sectionflags	@""
	.align	4
.nv.constant0._Z15transposeNativePfS_ii:
	.zero		920


//--------------------- .nv.constant0._Z10vector_addPfS_S_i --------------------------
	.section	.nv.constant0._Z10vector_addPfS_S_i,"a",@progbits
	.sectionflags	@""
	.align	4
.nv.constant0._Z10vector_addPfS_S_i:
	.zero		924


//--------------------- SYMBOLS --------------------------

	.type		.nv.reservedSmem.offset0,@object
	.size		.nv.reservedSmem.offset0,0x4
